//
// Generated by NVIDIA NVVM Compiler
//
// Compiler Build ID: CL-36424714
// Cuda compilation tools, release 13.0, V13.0.88
// Based on NVVM 20.0.0
//

.version 9.0
.target sm_100
.address_size 64

	// .globl	kernel

.visible .entry kernel(
	.param .u64 .ptr .align 1 kernel_param_0,
	.param .u32 kernel_param_1
)
{
	.reg .b32 	%r<6>;
	.reg .b64 	%rd<5>;

	ld.param.u64 	%rd1, [kernel_param_0];
	ld.param.u32 	%r1, [kernel_param_1];
	cvta.to.global.u64 	%rd2, %rd1;
	mov.u32 	%r2, %tid.x;
	mov.u32 	%r3, %ntid.x;
	mov.u32 	%r4, %ctaid.x;
	mad.lo.s32 	%r5, %r3, %r4, %r2;
	mul.wide.u32 	%rd3, %r5, 4;
	add.s64 	%rd4, %rd2, %rd3;
	st.global.u32 	[%rd4], %r1;
	ret;

}


// ===== COMPILED SASS (sm_100) =====

	.target	sm_100

	.elftype	@"ET_EXEC"


//--------------------- .note.nv.tkinfo           --------------------------
	.section	.note.nv.tkinfo,"",@"SHT_NOTE"
	.sectionflags	@"SHF_NOTE_NV_TKINFO"
	.tkinfo
        /*0018*/ 	.word	0x00000002
        /*0030*/ 	.string	""
        /*0030*/ 	.string	"ptxas"
        /*0030*/ 	.string	"Cuda compilation tools, release 13.0, V13.0.88"
        /*0030*/ 	.string	"Build cuda_13.0.r13.0/compiler.36424714_0"
        /*0030*/ 	.string	"-arch sm_100 -m 64 "



//--------------------- .note.nv.cuinfo           --------------------------
	.section	.note.nv.cuinfo,"",@"SHT_NOTE"
	.sectionflags	@"SHF_NOTE_NV_CUINFO"
        /*0018*/ 	.short	0x0002
        /*001a*/ 	.short	0x0064
        /*001c*/ 	.short	0x0082
	.zero		2


//--------------------- .nv.info                  --------------------------
	.section	.nv.info,"",@"SHT_CUDA_INFO"
	.align	4


	//----- nvinfo : EIATTR_REGCOUNT
	.align		4
        /*0000*/ 	.byte	0x04, 0x2f
        /*0002*/ 	.short	(.L_1 - .L_0)
	.align		4
.L_0:
        /*0004*/ 	.word	index@(kernel)
        /*0008*/ 	.word	0x0000000a


	//----- nvinfo : EIATTR_FRAME_SIZE
	.align		4
.L_1:
        /*000c*/ 	.byte	0x04, 0x11
        /*000e*/ 	.short	(.L_3 - .L_2)
	.align		4
.L_2:
        /*0010*/ 	.word	index@(kernel)
        /*0014*/ 	.word	0x00000000


	//----- nvinfo : EIATTR_MIN_STACK_SIZE
	.align		4
.L_3:
        /*0018*/ 	.byte	0x04, 0x12
        /*001a*/ 	.short	(.L_5 - .L_4)
	.align		4
.L_4:
        /*001c*/ 	.word	index@(kernel)
        /*0020*/ 	.word	0x00000000
.L_5:


//--------------------- .nv.compat                --------------------------
	.section	.nv.compat,"",@"SHT_CUDA_COMPAT_INFO"
	.align	4
        /*0000*/ 	.byte	0x02, 0x09, 0x00, 0x00, 0x02, 0x02, 0x01, 0x00, 0x02, 0x05, 0x05, 0x00, 0x03, 0x07, 0x01, 0x01
        /*0010*/ 	.byte	0x02, 0x03, 0x00, 0x00, 0x02, 0x06, 0x01, 0x00, 0x04, 0x0b, 0x08, 0x00, 0x09, 0x00, 0x00, 0x00
        /*0020*/ 	.byte	0x00, 0x00, 0x00, 0x00


//--------------------- .nv.info.kernel           --------------------------
	.section	.nv.info.kernel,"",@"SHT_CUDA_INFO"
	.sectionflags	@""
	.align	4


	//----- nvinfo : EIATTR_CUDA_API_VERSION
	.align		4
        /*0000*/ 	.byte	0x04, 0x37
        /*0002*/ 	.short	(.L_7 - .L_6)
.L_6:
        /*0004*/ 	.word	0x00000082


	//----- nvinfo : EIATTR_KPARAM_INFO
	.align		4
.L_7:
        /*0008*/ 	.byte	0x04, 0x17
        /*000a*/ 	.short	(.L_9 - .L_8)
.L_8:
        /*000c*/ 	.word	0x00000000
        /*0010*/ 	.short	0x0001
        /*0012*/ 	.short	0x0008
        /*0014*/ 	.byte	0x00, 0xf0, 0x11, 0x00


	//----- nvinfo : EIATTR_KPARAM_INFO
	.align		4
.L_9:
        /*0018*/ 	.byte	0x04, 0x17
        /*001a*/ 	.short	(.L_11 - .L_10)
.L_10:
        /*001c*/ 	.word	0x00000000
        /*0020*/ 	.short	0x0000
        /*0022*/ 	.short	0x0000
        /*0024*/ 	.byte	0x00, 0xf5, 0x21, 0x00


	//----- nvinfo : EIATTR_SPARSE_MMA_MASK
	.align		4
.L_11:
        /*0028*/ 	.byte	0x03, 0x50
        /*002a*/ 	.short	0x0000


	//----- nvinfo : EIATTR_MAXREG_COUNT
	.align		4
        /*002c*/ 	.byte	0x03, 0x1b
        /*002e*/ 	.short	0x00ff


	//----- nvinfo : EIATTR_MERCURY_ISA_VERSION
	.align		4
        /*0030*/ 	.byte	0x03, 0x5f
        /*0032*/ 	.short	0x0101


	//----- nvinfo : EIATTR_VRC_CTA_INIT_COUNT
	.align		4
        /*0034*/ 	.byte	0x02, 0x4a
	.zero		1
	.zero		1


	//----- nvinfo : EIATTR_EXIT_INSTR_OFFSETS
	.align		4
        /*0038*/ 	.byte	0x04, 0x1c
        /*003a*/ 	.short	(.L_13 - .L_12)


	//   ....[0]....
.L_12:
        /*003c*/ 	.word	0x000000a0


	//----- nvinfo : EIATTR_CBANK_PARAM_SIZE
	.align		4
.L_13:
        /*0040*/ 	.byte	0x03, 0x19
        /*0042*/ 	.short	0x000c


	//----- nvinfo : EIATTR_PARAM_CBANK
	.align		4
        /*0044*/ 	.byte	0x04, 0x0a
        /*0046*/ 	.short	(.L_15 - .L_14)
	.align		4
.L_14:
        /*0048*/ 	.word	index@(.nv.constant0.kernel)
        /*004c*/ 	.short	0x0380
        /*004e*/ 	.short	0x000c


	//----- nvinfo : EIATTR_SW_WAR
	.align		4
.L_15:
        /*0050*/ 	.byte	0x04, 0x36
        /*0052*/ 	.short	(.L_17 - .L_16)
.L_16:
        /*0054*/ 	.word	0x00000008
.L_17:


//--------------------- .nv.callgraph             --------------------------
	.section	.nv.callgraph,"",@"SHT_CUDA_CALLGRAPH"
	.align	4
	.sectionentsize	8
	.align		4
        /*0000*/ 	.word	0x00000000
	.align		4
        /*0004*/ 	.word	0xffffffff
	.align		4
        /*0008*/ 	.word	0x00000000
	.align		4
        /*000c*/ 	.word	0xfffffffe
	.align		4
        /*0010*/ 	.word	0x00000000
	.align		4
        /*0014*/ 	.word	0xfffffffd
	.align		4
        /*0018*/ 	.word	0x00000000
	.align		4
        /*001c*/ 	.word	0xfffffffc


//--------------------- .text.kernel              --------------------------
	.section	.text.kernel,"ax",@progbits
	.align	128
        .global         kernel
        .type           kernel,@function
        .size           kernel,(.L_x_1 - kernel)
        .other          kernel,@"STO_CUDA_ENTRY STV_DEFAULT"
kernel:
.text.kernel:
[----:B------:R-:W-:Y:S01]  /*0000*/  LDC R1, c[0x0][0x37c] ;  /* 0x0000df00ff017b82 */ /* 0x000fe20000000800 */
[----:B------:R-:W0:Y:S07]  /*0010*/  S2R R5, SR_TID.X ;  /* 0x0000000000057919 */ /* 0x000e2e0000002100 */
[----:B------:R-:W1:Y:S01]  /*0020*/  LDC.64 R2, c[0x0][0x380] ;  /* 0x0000e000ff027b82 */ /* 0x000e620000000a00 */
[----:B------:R-:W0:Y:S01]  /*0030*/  LDCU UR6, c[0x0][0x360] ;  /* 0x00006c00ff0677ac */ /* 0x000e220008000800 */
[----:B------:R-:W0:Y:S01]  /*0040*/  S2R R0, SR_CTAID.X ;  /* 0x0000000000007919 */ /* 0x000e220000002500 */
[----:B------:R-:W2:Y:S05]  /*0050*/  LDCU.64 UR4, c[0x0][0x358] ;  /* 0x00006b00ff0477ac */ /* 0x000eaa0008000a00 */
[----:B------:R-:W2:Y:S01]  /*0060*/  LDC R7, c[0x0][0x388] ;  /* 0x0000e200ff077b82 */ /* 0x000ea20000000800 */
[----:B0-----:R-:W-:-:S04]  /*0070*/  IMAD R5, R0, UR6, R5 ;  /* 0x0000000600057c24 */ /* 0x001fc8000f8e0205 */
[----:B-1----:R-:W-:-:S05]  /*0080*/  IMAD.WIDE.U32 R2, R5, 0x4, R2 ;  /* 0x0000000405027825 */ /* 0x002fca00078e0002 */
[----:B--2---:R-:W-:Y:S01]  /*0090*/  STG.E desc[UR4][R2.64], R7 ;  /* 0x0000000702007986 */ /* 0x004fe2000c101904 */
[----:B------:R-:W-:Y:S05]  /*00a0*/  EXIT ;  /* 0x000000000000794d */ /* 0x000fea0003800000 */
.L_x_0:
[----:B------:R-:W-:-:S00]  /*00b0*/  BRA `(.L_x_0) ;  /* 0xfffffffc00fc7947 */ /* 0x000fc0000383ffff */
[----:B------:R-:W-:-:S00]  /*00c0*/  NOP ;  /* 0x0000000000007918 */ /* 0x000fc00000000000 */
        /* <DEDUP_REMOVED lines=11> */
.L_x_1:


//--------------------- .nv.shared.reserved.0     --------------------------
	.section	.nv.shared.reserved.0,"aw",@nobits
	.weak		__nv_reservedSMEM_offset_0_alias
	.size		__nv_reservedSMEM_offset_0_alias, 0, 64
	.other		__nv_reservedSMEM_offset_0_alias,@"STO_CUDA_RESERVED_SHARED STV_DEFAULT"
__nv_reservedSMEM_offset_0_alias:
	.zero		0
	.zero		64


//--------------------- .nv.constant0.kernel      --------------------------
	.section	.nv.constant0.kernel,"a",@progbits
	.sectionflags	@""
	.align	4
.nv.constant0.kernel:
	.zero		908


//--------------------- SYMBOLS --------------------------

	.type		.nv.reservedSmem.offset0,@object
	.size		.nv.reservedSmem.offset0,0x4
